//
// Generated by NVIDIA NVVM Compiler
//
// Compiler Build ID: CL-36424714
// Cuda compilation tools, release 13.0, V13.0.88
// Based on NVVM 20.0.0
//

.version 9.0
.target sm_100
.address_size 64

	// .globl	_Z8mikernelPfS_S_i
// _ZZ15matrixMulSharedPfS_S_iE2sA has been demoted
// _ZZ15matrixMulSharedPfS_S_iE2sB has been demoted

.visible .entry _Z8mikernelPfS_S_i(
	.param .u64 .ptr .align 1 _Z8mikernelPfS_S_i_param_0,
	.param .u64 .ptr .align 1 _Z8mikernelPfS_S_i_param_1,
	.param .u64 .ptr .align 1 _Z8mikernelPfS_S_i_param_2,
	.param .u32 _Z8mikernelPfS_S_i_param_3
)
{
	.reg .pred 	%p<10>;
	.reg .b32 	%r<39>;
	.reg .b32 	%f<68>;
	.reg .b64 	%rd<67>;

	ld.param.u64 	%rd14, [_Z8mikernelPfS_S_i_param_0];
	ld.param.u64 	%rd15, [_Z8mikernelPfS_S_i_param_1];
	ld.param.u32 	%r17, [_Z8mikernelPfS_S_i_param_3];
	cvta.to.global.u64 	%rd1, %rd15;
	cvta.to.global.u64 	%rd2, %rd14;
	mov.u32 	%r18, %ntid.x;
	mov.u32 	%r19, %ctaid.x;
	mov.u32 	%r20, %tid.x;
	mad.lo.s32 	%r1, %r18, %r19, %r20;
	mov.u32 	%r21, %ntid.y;
	mov.u32 	%r22, %ctaid.y;
	mov.u32 	%r23, %tid.y;
	mad.lo.s32 	%r2, %r21, %r22, %r23;
	setp.lt.s32 	%p1, %r17, 1;
	mov.f32 	%f67, 0f00000000;
	@%p1 bra 	$L__BB0_12;
	mul.lo.s32 	%r3, %r17, %r2;
	and.b32  	%r4, %r17, 7;
	setp.lt.u32 	%p2, %r17, 8;
	mov.f32 	%f67, 0f00000000;
	mov.b32 	%r37, 0;
	@%p2 bra 	$L__BB0_4;
	and.b32  	%r37, %r17, 2147483640;
	neg.s32 	%r35, %r37;
	mul.wide.u32 	%rd16, %r17, 4;
	add.s64 	%rd3, %rd1, %rd16;
	mul.wide.u32 	%rd17, %r17, 8;
	add.s64 	%rd4, %rd1, %rd17;
	mul.wide.u32 	%rd18, %r17, 12;
	add.s64 	%rd5, %rd1, %rd18;
	mul.wide.u32 	%rd19, %r17, 16;
	add.s64 	%rd6, %rd1, %rd19;
	mul.wide.u32 	%rd20, %r17, 20;
	add.s64 	%rd7, %rd1, %rd20;
	mul.wide.u32 	%rd21, %r17, 24;
	add.s64 	%rd8, %rd1, %rd21;
	mul.wide.u32 	%rd22, %r17, 28;
	add.s64 	%rd9, %rd1, %rd22;
	mul.wide.u32 	%rd23, %r3, 4;
	add.s64 	%rd24, %rd23, %rd2;
	add.s64 	%rd66, %rd24, 16;
	mov.f32 	%f67, 0f00000000;
	mov.u32 	%r34, %r1;
$L__BB0_3:
	.pragma "nounroll";
	mul.wide.s32 	%rd25, %r34, 4;
	add.s64 	%rd26, %rd3, %rd25;
	add.s64 	%rd27, %rd4, %rd25;
	add.s64 	%rd28, %rd5, %rd25;
	add.s64 	%rd29, %rd6, %rd25;
	add.s64 	%rd30, %rd7, %rd25;
	add.s64 	%rd31, %rd8, %rd25;
	add.s64 	%rd32, %rd9, %rd25;
	add.s64 	%rd33, %rd1, %rd25;
	ld.global.f32 	%f17, [%rd66+-16];
	ld.global.f32 	%f18, [%rd33];
	fma.rn.f32 	%f19, %f17, %f18, %f67;
	ld.global.f32 	%f20, [%rd66+-12];
	ld.global.f32 	%f21, [%rd26];
	fma.rn.f32 	%f22, %f20, %f21, %f19;
	ld.global.f32 	%f23, [%rd66+-8];
	ld.global.f32 	%f24, [%rd27];
	fma.rn.f32 	%f25, %f23, %f24, %f22;
	ld.global.f32 	%f26, [%rd66+-4];
	ld.global.f32 	%f27, [%rd28];
	fma.rn.f32 	%f28, %f26, %f27, %f25;
	ld.global.f32 	%f29, [%rd66];
	ld.global.f32 	%f30, [%rd29];
	fma.rn.f32 	%f31, %f29, %f30, %f28;
	ld.global.f32 	%f32, [%rd66+4];
	ld.global.f32 	%f33, [%rd30];
	fma.rn.f32 	%f34, %f32, %f33, %f31;
	ld.global.f32 	%f35, [%rd66+8];
	ld.global.f32 	%f36, [%rd31];
	fma.rn.f32 	%f37, %f35, %f36, %f34;
	ld.global.f32 	%f38, [%rd66+12];
	ld.global.f32 	%f39, [%rd32];
	fma.rn.f32 	%f67, %f38, %f39, %f37;
	add.s32 	%r35, %r35, 8;
	shl.b32 	%r25, %r17, 3;
	add.s32 	%r34, %r34, %r25;
	add.s64 	%rd66, %rd66, 32;
	setp.ne.s32 	%p3, %r35, 0;
	@%p3 bra 	$L__BB0_3;
$L__BB0_4:
	setp.eq.s32 	%p4, %r4, 0;
	@%p4 bra 	$L__BB0_12;
	and.b32  	%r12, %r17, 3;
	setp.lt.u32 	%p5, %r4, 4;
	@%p5 bra 	$L__BB0_7;
	add.s32 	%r26, %r37, %r3;
	mul.wide.u32 	%rd34, %r26, 4;
	add.s64 	%rd35, %rd2, %rd34;
	ld.global.f32 	%f41, [%rd35];
	mad.lo.s32 	%r27, %r37, %r17, %r1;
	mul.wide.s32 	%rd36, %r27, 4;
	add.s64 	%rd37, %rd1, %rd36;
	ld.global.f32 	%f42, [%rd37];
	fma.rn.f32 	%f43, %f41, %f42, %f67;
	cvt.u64.u32 	%rd38, %r3;
	cvt.u64.u32 	%rd39, %r37;
	add.s64 	%rd40, %rd39, %rd38;
	shl.b64 	%rd41, %rd40, 2;
	add.s64 	%rd42, %rd2, %rd41;
	ld.global.f32 	%f44, [%rd42+4];
	mul.wide.u32 	%rd43, %r17, 4;
	add.s64 	%rd44, %rd37, %rd43;
	ld.global.f32 	%f45, [%rd44];
	fma.rn.f32 	%f46, %f44, %f45, %f43;
	ld.global.f32 	%f47, [%rd42+8];
	add.s64 	%rd45, %rd44, %rd43;
	ld.global.f32 	%f48, [%rd45];
	fma.rn.f32 	%f49, %f47, %f48, %f46;
	ld.global.f32 	%f50, [%rd42+12];
	add.s64 	%rd46, %rd45, %rd43;
	ld.global.f32 	%f51, [%rd46];
	fma.rn.f32 	%f67, %f50, %f51, %f49;
	add.s32 	%r37, %r37, 4;
$L__BB0_7:
	setp.eq.s32 	%p6, %r12, 0;
	@%p6 bra 	$L__BB0_12;
	setp.eq.s32 	%p7, %r12, 1;
	@%p7 bra 	$L__BB0_10;
	add.s32 	%r28, %r37, %r3;
	mul.wide.u32 	%rd47, %r28, 4;
	add.s64 	%rd48, %rd2, %rd47;
	ld.global.f32 	%f53, [%rd48];
	mad.lo.s32 	%r29, %r37, %r17, %r1;
	mul.wide.s32 	%rd49, %r29, 4;
	add.s64 	%rd50, %rd1, %rd49;
	ld.global.f32 	%f54, [%rd50];
	fma.rn.f32 	%f55, %f53, %f54, %f67;
	cvt.u64.u32 	%rd51, %r3;
	cvt.u64.u32 	%rd52, %r37;
	add.s64 	%rd53, %rd52, %rd51;
	shl.b64 	%rd54, %rd53, 2;
	add.s64 	%rd55, %rd2, %rd54;
	ld.global.f32 	%f56, [%rd55+4];
	mul.wide.u32 	%rd56, %r17, 4;
	add.s64 	%rd57, %rd50, %rd56;
	ld.global.f32 	%f57, [%rd57];
	fma.rn.f32 	%f67, %f56, %f57, %f55;
	add.s32 	%r37, %r37, 2;
$L__BB0_10:
	and.b32  	%r30, %r17, 1;
	setp.eq.b32 	%p8, %r30, 1;
	not.pred 	%p9, %p8;
	@%p9 bra 	$L__BB0_12;
	add.s32 	%r31, %r37, %r3;
	mul.wide.u32 	%rd58, %r31, 4;
	add.s64 	%rd59, %rd2, %rd58;
	ld.global.f32 	%f58, [%rd59];
	mad.lo.s32 	%r32, %r37, %r17, %r1;
	mul.wide.s32 	%rd60, %r32, 4;
	add.s64 	%rd61, %rd1, %rd60;
	ld.global.f32 	%f59, [%rd61];
	fma.rn.f32 	%f67, %f58, %f59, %f67;
$L__BB0_12:
	ld.param.u64 	%rd65, [_Z8mikernelPfS_S_i_param_2];
	cvta.to.global.u64 	%rd62, %rd65;
	mad.lo.s32 	%r33, %r17, %r2, %r1;
	mul.wide.s32 	%rd63, %r33, 4;
	add.s64 	%rd64, %rd62, %rd63;
	st.global.f32 	[%rd64], %f67;
	ret;

}
	// .globl	_Z15matrixMulSharedPfS_S_i
.visible .entry _Z15matrixMulSharedPfS_S_i(
	.param .u64 .ptr .align 1 _Z15matrixMulSharedPfS_S_i_param_0,
	.param .u64 .ptr .align 1 _Z15matrixMulSharedPfS_S_i_param_1,
	.param .u64 .ptr .align 1 _Z15matrixMulSharedPfS_S_i_param_2,
	.param .u32 _Z15matrixMulSharedPfS_S_i_param_3
)
{
	.reg .pred 	%p<8>;
	.reg .b32 	%r<43>;
	.reg .b32 	%f<63>;
	.reg .b64 	%rd<13>;
	// demoted variable
	.shared .align 4 .b8 _ZZ15matrixMulSharedPfS_S_iE2sA[1024];
	// demoted variable
	.shared .align 4 .b8 _ZZ15matrixMulSharedPfS_S_iE2sB[1024];
	ld.param.u64 	%rd3, [_Z15matrixMulSharedPfS_S_i_param_0];
	ld.param.u64 	%rd4, [_Z15matrixMulSharedPfS_S_i_param_1];
	ld.param.u64 	%rd5, [_Z15matrixMulSharedPfS_S_i_param_2];
	ld.param.u32 	%r24, [_Z15matrixMulSharedPfS_S_i_param_3];
	mov.u32 	%r25, %ctaid.y;
	shl.b32 	%r26, %r25, 4;
	mov.u32 	%r40, %tid.y;
	add.s32 	%r2, %r26, %r40;
	mov.u32 	%r27, %ctaid.x;
	shl.b32 	%r3, %r27, 4;
	mov.u32 	%r38, %tid.x;
	add.s32 	%r5, %r3, %r38;
	setp.lt.s32 	%p1, %r24, 1;
	mov.f32 	%f62, 0f00000000;
	@%p1 bra 	$L__BB1_7;
	add.s32 	%r28, %r24, 15;
	shr.u32 	%r29, %r28, 4;
	shl.b32 	%r30, %r40, 6;
	mov.u32 	%r31, _ZZ15matrixMulSharedPfS_S_iE2sA;
	add.s32 	%r6, %r31, %r30;
	shl.b32 	%r32, %r38, 2;
	add.s32 	%r7, %r6, %r32;
	mov.u32 	%r33, _ZZ15matrixMulSharedPfS_S_iE2sB;
	add.s32 	%r9, %r33, %r32;
	add.s32 	%r8, %r9, %r30;
	neg.s32 	%r42, %r29;
	mad.lo.s32 	%r34, %r40, %r24, %r38;
	add.s32 	%r41, %r34, %r3;
	shl.b32 	%r12, %r24, 4;
	mad.lo.s32 	%r39, %r24, %r2, %r38;
	cvta.to.global.u64 	%rd1, %rd3;
	cvta.to.global.u64 	%rd2, %rd4;
	mov.f32 	%f62, 0f00000000;
$L__BB1_2:
	max.u32 	%r35, %r2, %r38;
	setp.ge.u32 	%p2, %r35, %r24;
	mov.f32 	%f60, 0f00000000;
	@%p2 bra 	$L__BB1_4;
	mul.wide.u32 	%rd6, %r39, 4;
	add.s64 	%rd7, %rd1, %rd6;
	ld.global.f32 	%f60, [%rd7];
$L__BB1_4:
	setp.ge.s32 	%p3, %r5, %r24;
	st.shared.f32 	[%r7], %f60;
	setp.ge.u32 	%p4, %r40, %r24;
	mov.f32 	%f61, 0f00000000;
	or.pred  	%p5, %p3, %p4;
	@%p5 bra 	$L__BB1_6;
	mul.wide.u32 	%rd8, %r41, 4;
	add.s64 	%rd9, %rd2, %rd8;
	ld.global.f32 	%f61, [%rd9];
$L__BB1_6:
	st.shared.f32 	[%r8], %f61;
	bar.sync 	0;
	ld.shared.f32 	%f12, [%r6];
	ld.shared.f32 	%f13, [%r9];
	fma.rn.f32 	%f14, %f12, %f13, %f62;
	ld.shared.f32 	%f15, [%r6+4];
	ld.shared.f32 	%f16, [%r9+64];
	fma.rn.f32 	%f17, %f15, %f16, %f14;
	ld.shared.f32 	%f18, [%r6+8];
	ld.shared.f32 	%f19, [%r9+128];
	fma.rn.f32 	%f20, %f18, %f19, %f17;
	ld.shared.f32 	%f21, [%r6+12];
	ld.shared.f32 	%f22, [%r9+192];
	fma.rn.f32 	%f23, %f21, %f22, %f20;
	ld.shared.f32 	%f24, [%r6+16];
	ld.shared.f32 	%f25, [%r9+256];
	fma.rn.f32 	%f26, %f24, %f25, %f23;
	ld.shared.f32 	%f27, [%r6+20];
	ld.shared.f32 	%f28, [%r9+320];
	fma.rn.f32 	%f29, %f27, %f28, %f26;
	ld.shared.f32 	%f30, [%r6+24];
	ld.shared.f32 	%f31, [%r9+384];
	fma.rn.f32 	%f32, %f30, %f31, %f29;
	ld.shared.f32 	%f33, [%r6+28];
	ld.shared.f32 	%f34, [%r9+448];
	fma.rn.f32 	%f35, %f33, %f34, %f32;
	ld.shared.f32 	%f36, [%r6+32];
	ld.shared.f32 	%f37, [%r9+512];
	fma.rn.f32 	%f38, %f36, %f37, %f35;
	ld.shared.f32 	%f39, [%r6+36];
	ld.shared.f32 	%f40, [%r9+576];
	fma.rn.f32 	%f41, %f39, %f40, %f38;
	ld.shared.f32 	%f42, [%r6+40];
	ld.shared.f32 	%f43, [%r9+640];
	fma.rn.f32 	%f44, %f42, %f43, %f41;
	ld.shared.f32 	%f45, [%r6+44];
	ld.shared.f32 	%f46, [%r9+704];
	fma.rn.f32 	%f47, %f45, %f46, %f44;
	ld.shared.f32 	%f48, [%r6+48];
	ld.shared.f32 	%f49, [%r9+768];
	fma.rn.f32 	%f50, %f48, %f49, %f47;
	ld.shared.f32 	%f51, [%r6+52];
	ld.shared.f32 	%f52, [%r9+832];
	fma.rn.f32 	%f53, %f51, %f52, %f50;
	ld.shared.f32 	%f54, [%r6+56];
	ld.shared.f32 	%f55, [%r9+896];
	fma.rn.f32 	%f56, %f54, %f55, %f53;
	ld.shared.f32 	%f57, [%r6+60];
	ld.shared.f32 	%f58, [%r9+960];
	fma.rn.f32 	%f62, %f57, %f58, %f56;
	bar.sync 	0;
	add.s32 	%r42, %r42, 1;
	setp.ne.s32 	%p6, %r42, 0;
	add.s32 	%r41, %r41, %r12;
	add.s32 	%r40, %r40, 16;
	add.s32 	%r39, %r39, 16;
	add.s32 	%r38, %r38, 16;
	@%p6 bra 	$L__BB1_2;
$L__BB1_7:
	max.s32 	%r36, %r2, %r5;
	setp.ge.s32 	%p7, %r36, %r24;
	@%p7 bra 	$L__BB1_9;
	mad.lo.s32 	%r37, %r24, %r2, %r5;
	cvta.to.global.u64 	%rd10, %rd5;
	mul.wide.s32 	%rd11, %r37, 4;
	add.s64 	%rd12, %rd10, %rd11;
	st.global.f32 	[%rd12], %f62;
$L__BB1_9:
	ret;

}


// ===== COMPILED SASS (sm_100) =====

	.target	sm_100

	.elftype	@"ET_EXEC"


//--------------------- .note.nv.tkinfo           --------------------------
	.section	.note.nv.tkinfo,"",@"SHT_NOTE"
	.sectionflags	@"SHF_NOTE_NV_TKINFO"
	.tkinfo
        /*0018*/ 	.word	0x00000002
        /*0030*/ 	.string	""
        /*0030*/ 	.string	"ptxas"
        /*0030*/ 	.string	"Cuda compilation tools, release 13.0, V13.0.88"
        /*0030*/ 	.string	"Build cuda_13.0.r13.0/compiler.36424714_0"
        /*0030*/ 	.string	"-arch sm_100 -m 64 "



//--------------------- .note.nv.cuinfo           --------------------------
	.section	.note.nv.cuinfo,"",@"SHT_NOTE"
	.sectionflags	@"SHF_NOTE_NV_CUINFO"
        /*0018*/ 	.short	0x0002
        /*001a*/ 	.short	0x0064
        /*001c*/ 	.short	0x0082
	.zero		2


//--------------------- .nv.info                  --------------------------
	.section	.nv.info,"",@"SHT_CUDA_INFO"
	.align	4


	//----- nvinfo : EIATTR_REGCOUNT
	.align		4
        /*0000*/ 	.byte	0x04, 0x2f
        /*0002*/ 	.short	(.L_1 - .L_0)
	.align		4
.L_0:
        /*0004*/ 	.word	index@(_Z8mikernelPfS_S_i)
        /*0008*/ 	.word	0x0000001e


	//----- nvinfo : EIATTR_FRAME_SIZE
	.align		4
.L_1:
        /*000c*/ 	.byte	0x04, 0x11
        /*000e*/ 	.short	(.L_3 - .L_2)
	.align		4
.L_2:
        /*0010*/ 	.word	index@(_Z8mikernelPfS_S_i)
        /*0014*/ 	.word	0x00000000


	//----- nvinfo : EIATTR_REGCOUNT
	.align		4
.L_3:
        /*0018*/ 	.byte	0x04, 0x2f
        /*001a*/ 	.short	(.L_5 - .L_4)
	.align		4
.L_4:
        /*001c*/ 	.word	index@(_Z15matrixMulSharedPfS_S_i)
        /*0020*/ 	.word	0x00000020


	//----- nvinfo : EIATTR_FRAME_SIZE
	.align		4
.L_5:
        /*0024*/ 	.byte	0x04, 0x11
        /*0026*/ 	.short	(.L_7 - .L_6)
	.align		4
.L_6:
        /*0028*/ 	.word	index@(_Z15matrixMulSharedPfS_S_i)
        /*002c*/ 	.word	0x00000000


	//----- nvinfo : EIATTR_MIN_STACK_SIZE
	.align		4
.L_7:
        /*0030*/ 	.byte	0x04, 0x12
        /*0032*/ 	.short	(.L_9 - .L_8)
	.align		4
.L_8:
        /*0034*/ 	.word	index@(_Z15matrixMulSharedPfS_S_i)
        /*0038*/ 	.word	0x00000000


	//----- nvinfo : EIATTR_MIN_STACK_SIZE
	.align		4
.L_9:
        /*003c*/ 	.byte	0x04, 0x12
        /*003e*/ 	.short	(.L_11 - .L_10)
	.align		4
.L_10:
        /*0040*/ 	.word	index@(_Z8mikernelPfS_S_i)
        /*0044*/ 	.word	0x00000000
.L_11:


//--------------------- .nv.compat                --------------------------
	.section	.nv.compat,"",@"SHT_CUDA_COMPAT_INFO"
	.align	4
        /*0000*/ 	.byte	0x02, 0x09, 0x00, 0x00, 0x02, 0x02, 0x01, 0x00, 0x02, 0x05, 0x05, 0x00, 0x03, 0x07, 0x01, 0x01
        /*0010*/ 	.byte	0x02, 0x03, 0x00, 0x00, 0x02, 0x06, 0x01, 0x00, 0x04, 0x0b, 0x08, 0x00, 0x09, 0x00, 0x00, 0x00
        /*0020*/ 	.byte	0x00, 0x00, 0x00, 0x00


//--------------------- .nv.info._Z15matrixMulSharedPfS_S_i --------------------------
	.section	.nv.info._Z15matrixMulSharedPfS_S_i,"",@"SHT_CUDA_INFO"
	.sectionflags	@""
	.align	4


	//----- nvinfo : EIATTR_CUDA_API_VERSION
	.align		4
        /*0000*/ 	.byte	0x04, 0x37
        /*0002*/ 	.short	(.L_13 - .L_12)
.L_12:
        /*0004*/ 	.word	0x00000082


	//----- nvinfo : EIATTR_KPARAM_INFO
	.align		4
.L_13:
        /*0008*/ 	.byte	0x04, 0x17
        /*000a*/ 	.short	(.L_15 - .L_14)
.L_14:
        /*000c*/ 	.word	0x00000000
        /*0010*/ 	.short	0x0003
        /*0012*/ 	.short	0x0018
        /*0014*/ 	.byte	0x00, 0xf0, 0x11, 0x00


	//----- nvinfo : EIATTR_KPARAM_INFO
	.align		4
.L_15:
        /*0018*/ 	.byte	0x04, 0x17
        /*001a*/ 	.short	(.L_17 - .L_16)
.L_16:
        /*001c*/ 	.word	0x00000000
        /*0020*/ 	.short	0x0002
        /*0022*/ 	.short	0x0010
        /*0024*/ 	.byte	0x00, 0xf5, 0x21, 0x00


	//----- nvinfo : EIATTR_KPARAM_INFO
	.align		4
.L_17:
        /*0028*/ 	.byte	0x04, 0x17
        /*002a*/ 	.short	(.L_19 - .L_18)
.L_18:
        /*002c*/ 	.word	0x00000000
        /*0030*/ 	.short	0x0001
        /*0032*/ 	.short	0x0008
        /*0034*/ 	.byte	0x00, 0xf5, 0x21, 0x00


	//----- nvinfo : EIATTR_KPARAM_INFO
	.align		4
.L_19:
        /*0038*/ 	.byte	0x04, 0x17
        /*003a*/ 	.short	(.L_21 - .L_20)
.L_20:
        /*003c*/ 	.word	0x00000000
        /*0040*/ 	.short	0x0000
        /*0042*/ 	.short	0x0000
        /*0044*/ 	.byte	0x00, 0xf5, 0x21, 0x00


	//----- nvinfo : EIATTR_SPARSE_MMA_MASK
	.align		4
.L_21:
        /*0048*/ 	.byte	0x03, 0x50
        /*004a*/ 	.short	0x0000


	//----- nvinfo : EIATTR_MAXREG_COUNT
	.align		4
        /*004c*/ 	.byte	0x03, 0x1b
        /*004e*/ 	.short	0x00ff


	//----- nvinfo : EIATTR_NUM_BARRIERS
	.align		4
        /*0050*/ 	.byte	0x02, 0x4c
        /*0052*/ 	.byte	0x01
	.zero		1


	//----- nvinfo : EIATTR_MERCURY_ISA_VERSION
	.align		4
        /*0054*/ 	.byte	0x03, 0x5f
        /*0056*/ 	.short	0x0101


	//----- nvinfo : EIATTR_VRC_CTA_INIT_COUNT
	.align		4
        /*0058*/ 	.byte	0x02, 0x4a
	.zero		1
	.zero		1


	//----- nvinfo : EIATTR_EXIT_INSTR_OFFSETS
	.align		4
        /*005c*/ 	.byte	0x04, 0x1c
        /*005e*/ 	.short	(.L_23 - .L_22)


	//   ....[0]....
.L_22:
        /*0060*/ 	.word	0x000005c0


	//   ....[1]....
        /*0064*/ 	.word	0x00000610


	//----- nvinfo : EIATTR_CBANK_PARAM_SIZE
	.align		4
.L_23:
        /*0068*/ 	.byte	0x03, 0x19
        /*006a*/ 	.short	0x001c


	//----- nvinfo : EIATTR_PARAM_CBANK
	.align		4
        /*006c*/ 	.byte	0x04, 0x0a
        /*006e*/ 	.short	(.L_25 - .L_24)
	.align		4
.L_24:
        /*0070*/ 	.word	index@(.nv.constant0._Z15matrixMulSharedPfS_S_i)
        /*0074*/ 	.short	0x0380
        /*0076*/ 	.short	0x001c


	//----- nvinfo : EIATTR_SW_WAR
	.align		4
.L_25:
        /*0078*/ 	.byte	0x04, 0x36
        /*007a*/ 	.short	(.L_27 - .L_26)
.L_26:
        /*007c*/ 	.word	0x00000008
.L_27:


//--------------------- .nv.info._Z8mikernelPfS_S_i --------------------------
	.section	.nv.info._Z8mikernelPfS_S_i,"",@"SHT_CUDA_INFO"
	.sectionflags	@""
	.align	4


	//----- nvinfo : EIATTR_CUDA_API_VERSION
	.align		4
        /*0000*/ 	.byte	0x04, 0x37
        /*0002*/ 	.short	(.L_29 - .L_28)
.L_28:
        /*0004*/ 	.word	0x00000082


	//----- nvinfo : EIATTR_KPARAM_INFO
	.align		4
.L_29:
        /*0008*/ 	.byte	0x04, 0x17
        /*000a*/ 	.short	(.L_31 - .L_30)
.L_30:
        /*000c*/ 	.word	0x00000000
        /*0010*/ 	.short	0x0003
        /*0012*/ 	.short	0x0018
        /*0014*/ 	.byte	0x00, 0xf0, 0x11, 0x00


	//----- nvinfo : EIATTR_KPARAM_INFO
	.align		4
.L_31:
        /*0018*/ 	.byte	0x04, 0x17
        /*001a*/ 	.short	(.L_33 - .L_32)
.L_32:
        /*001c*/ 	.word	0x00000000
        /*0020*/ 	.short	0x0002
        /*0022*/ 	.short	0x0010
        /*0024*/ 	.byte	0x00, 0xf5, 0x21, 0x00


	//----- nvinfo : EIATTR_KPARAM_INFO
	.align		4
.L_33:
        /*0028*/ 	.byte	0x04, 0x17
        /*002a*/ 	.short	(.L_35 - .L_34)
.L_34:
        /*002c*/ 	.word	0x00000000
        /*0030*/ 	.short	0x0001
        /*0032*/ 	.short	0x0008
        /*0034*/ 	.byte	0x00, 0xf5, 0x21, 0x00


	//----- nvinfo : EIATTR_KPARAM_INFO
	.align		4
.L_35:
        /*0038*/ 	.byte	0x04, 0x17
        /*003a*/ 	.short	(.L_37 - .L_36)
.L_36:
        /*003c*/ 	.word	0x00000000
        /*0040*/ 	.short	0x0000
        /*0042*/ 	.short	0x0000
        /*0044*/ 	.byte	0x00, 0xf5, 0x21, 0x00


	//----- nvinfo : EIATTR_SPARSE_MMA_MASK
	.align		4
.L_37:
        /*0048*/ 	.byte	0x03, 0x50
        /*004a*/ 	.short	0x0000


	//----- nvinfo : EIATTR_MAXREG_COUNT
	.align		4
        /*004c*/ 	.byte	0x03, 0x1b
        /*004e*/ 	.short	0x00ff


	//----- nvinfo : EIATTR_MERCURY_ISA_VERSION
	.align		4
        /*0050*/ 	.byte	0x03, 0x5f
        /*0052*/ 	.short	0x0101


	//----- nvinfo : EIATTR_VRC_CTA_INIT_COUNT
	.align		4
        /*0054*/ 	.byte	0x02, 0x4a
	.zero		1
	.zero		1


	//----- nvinfo : EIATTR_EXIT_INSTR_OFFSETS
	.align		4
        /*0058*/ 	.byte	0x04, 0x1c
        /*005a*/ 	.short	(.L_39 - .L_38)


	//   ....[0]....
.L_38:
        /*005c*/ 	.word	0x00000ab0


	//----- nvinfo : EIATTR_CBANK_PARAM_SIZE
	.align		4
.L_39:
        /*0060*/ 	.byte	0x03, 0x19
        /*0062*/ 	.short	0x001c


	//----- nvinfo : EIATTR_PARAM_CBANK
	.align		4
        /*0064*/ 	.byte	0x04, 0x0a
        /*0066*/ 	.short	(.L_41 - .L_40)
	.align		4
.L_40:
        /*0068*/ 	.word	index@(.nv.constant0._Z8mikernelPfS_S_i)
        /*006c*/ 	.short	0x0380
        /*006e*/ 	.short	0x001c


	//----- nvinfo : EIATTR_SW_WAR
	.align		4
.L_41:
        /*0070*/ 	.byte	0x04, 0x36
        /*0072*/ 	.short	(.L_43 - .L_42)
.L_42:
        /*0074*/ 	.word	0x00000008
.L_43:


//--------------------- .nv.callgraph             --------------------------
	.section	.nv.callgraph,"",@"SHT_CUDA_CALLGRAPH"
	.align	4
	.sectionentsize	8
	.align		4
        /*0000*/ 	.word	0x00000000
	.align		4
        /*0004*/ 	.word	0xffffffff
	.align		4
        /*0008*/ 	.word	0x00000000
	.align		4
        /*000c*/ 	.word	0xfffffffe
	.align		4
        /*0010*/ 	.word	0x00000000
	.align		4
        /*0014*/ 	.word	0xfffffffd
	.align		4
        /*0018*/ 	.word	0x00000000
	.align		4
        /*001c*/ 	.word	0xfffffffc


//--------------------- .text._Z15matrixMulSharedPfS_S_i --------------------------
	.section	.text._Z15matrixMulSharedPfS_S_i,"ax",@progbits
	.align	128
        .global         _Z15matrixMulSharedPfS_S_i
        .type           _Z15matrixMulSharedPfS_S_i,@function
        .size           _Z15matrixMulSharedPfS_S_i,(.L_x_8 - _Z15matrixMulSharedPfS_S_i)
        .other          _Z15matrixMulSharedPfS_S_i,@"STO_CUDA_ENTRY STV_DEFAULT"
_Z15matrixMulSharedPfS_S_i:
.text._Z15matrixMulSharedPfS_S_i:
[----:B------:R-:W-:Y:S01]  /*0000*/  LDC R1, c[0x0][0x37c] ;  /* 0x0000df00ff017b82 */ /* 0x000fe20000000800 */
[----:B------:R-:W0:Y:S01]  /*0010*/  LDCU UR4, c[0x0][0x398] ;  /* 0x00007300ff0477ac */ /* 0x000e220008000800 */
[----:B------:R-:W1:Y:S01]  /*0020*/  S2R R2, SR_CTAID.Y ;  /* 0x0000000000027919 */ /* 0x000e620000002600 */
[----:B------:R-:W-:Y:S01]  /*0030*/  HFMA2 R23, -RZ, RZ, 0, 0 ;  /* 0x00000000ff177431 */ /* 0x000fe200000001ff */
[----:B------:R-:W2:Y:S01]  /*0040*/  LDCU.64 UR8, c[0x0][0x358] ;  /* 0x00006b00ff0877ac */ /* 0x000ea20008000a00 */
[----:B------:R-:W1:Y:S01]  /*0050*/  S2R R7, SR_TID.Y ;  /* 0x0000000000077919 */ /* 0x000e620000002200 */
[----:B------:R-:W3:Y:S01]  /*0060*/  S2R R8, SR_CTAID.X ;  /* 0x0000000000087919 */ /* 0x000ee20000002500 */
[----:B------:R-:W3:Y:S01]  /*0070*/  S2R R3, SR_TID.X ;  /* 0x0000000000037919 */ /* 0x000ee20000002100 */
[----:B0-----:R-:W-:-:S04]  /*0080*/  MOV R0, UR4 ;  /* 0x0000000400007c02 */ /* 0x001fc80008000f00 */
[----:B------:R-:W-:Y:S02]  /*0090*/  ISETP.GE.AND P0, PT, R0, 0x1, PT ;  /* 0x000000010000780c */ /* 0x000fe40003f06270 */
[----:B-1----:R-:W-:Y:S02]  /*00a0*/  LEA R2, R2, R7, 0x4 ;  /* 0x0000000702027211 */ /* 0x002fe400078e20ff */
[----:B---3--:R-:W-:-:S09]  /*00b0*/  LEA R5, R8, R3, 0x4 ;  /* 0x0000000308057211 */ /* 0x008fd200078e20ff */
[----:B--2---:R-:W-:Y:S05]  /*00c0*/  @!P0 BRA `(.L_x_0) ;  /* 0x0000000400348947 */ /* 0x004fea0003800000 */
[----:B------:R-:W0:Y:S01]  /*00d0*/  S2UR UR6, SR_CgaCtaId ;  /* 0x00000000000679c3 */ /* 0x000e220000008800 */
[----:B------:R-:W-:Y:S01]  /*00e0*/  UMOV UR4, 0x400 ;  /* 0x0000040000047882 */ /* 0x000fe20000000000 */
[----:B------:R-:W-:Y:S01]  /*00f0*/  IADD3 R4, PT, PT, R0, 0xf, RZ ;  /* 0x0000000f00047810 */ /* 0x000fe20007ffe0ff */
[----:B------:R-:W-:Y:S01]  /*0100*/  UIADD3 UR5, UPT, UPT, UR4, 0x400, URZ ;  /* 0x0000040004057890 */ /* 0x000fe2000fffe0ff */
[-C--:B------:R-:W-:Y:S01]  /*0110*/  IMAD R17, R7, R0.reuse, R3 ;  /* 0x0000000007117224 */ /* 0x080fe200078e0203 */
[----:B------:R-:W-:Y:S02]  /*0120*/  MOV R23, RZ ;  /* 0x000000ff00177202 */ /* 0x000fe40000000f00 */
[----:B------:R-:W-:Y:S01]  /*0130*/  SHF.R.U32.HI R19, RZ, 0x4, R4 ;  /* 0x00000004ff137819 */ /* 0x000fe20000011604 */
[----:B------:R-:W1:Y:S01]  /*0140*/  LDC R6, c[0x0][0x398] ;  /* 0x0000e600ff067b82 */ /* 0x000e620000000800 */
[----:B------:R-:W-:Y:S02]  /*0150*/  IMAD R17, R8, 0x10, R17 ;  /* 0x0000001008117824 */ /* 0x000fe400078e0211 */
[----:B------:R-:W-:Y:S01]  /*0160*/  IMAD R4, R2, R0, R3 ;  /* 0x0000000002047224 */ /* 0x000fe200078e0203 */
[----:B------:R-:W-:Y:S01]  /*0170*/  IADD3 R19, PT, PT, -R19, RZ, RZ ;  /* 0x000000ff13137210 */ /* 0x000fe20007ffe1ff */
[----:B0-----:R-:W-:-:S02]  /*0180*/  ULEA UR5, UR6, UR5, 0x18 ;  /* 0x0000000506057291 */ /* 0x001fc4000f8ec0ff */
[----:B------:R-:W-:-:S04]  /*0190*/  ULEA UR4, UR6, UR4, 0x18 ;  /* 0x0000000406047291 */ /* 0x000fc8000f8ec0ff */
[----:B------:R-:W-:Y:S02]  /*01a0*/  LEA R20, R3, UR5, 0x2 ;  /* 0x0000000503147c11 */ /* 0x000fe4000f8e10ff */
[----:B------:R-:W-:-:S03]  /*01b0*/  LEA R18, R7, UR4, 0x6 ;  /* 0x0000000407127c11 */ /* 0x000fc6000f8e30ff */
[----:B------:R-:W-:Y:S01]  /*01c0*/  IMAD R16, R7, 0x40, R20 ;  /* 0x0000004007107824 */ /* 0x000fe200078e0214 */
[----:B------:R-:W-:-:S07]  /*01d0*/  LEA R21, R3, R18, 0x2 ;  /* 0x0000001203157211 */ /* 0x000fce00078e10ff */
.L_x_1:
[----:B-1----:R-:W-:Y:S01]  /*01e0*/  MOV R0, R6 ;  /* 0x0000000600007202 */ /* 0x002fe20000000f00 */
[----:B------:R-:W-:Y:S01]  /*01f0*/  HFMA2 R22, -RZ, RZ, 0, 0 ;  /* 0x00000000ff167431 */ /* 0x000fe200000001ff */
[----:B------:R-:W-:Y:S02]  /*0200*/  VIMNMX.U32 R9, PT, PT, R2, R3, !PT ;  /* 0x0000000302097248 */ /* 0x000fe40007fe0000 */
[-C--:B------:R-:W-:Y:S02]  /*0210*/  ISETP.GE.U32.AND P0, PT, R7, R0.reuse, PT ;  /* 0x000000000700720c */ /* 0x080fe40003f06070 */
[-C--:B------:R-:W-:Y:S02]  /*0220*/  ISETP.GE.U32.AND P1, PT, R9, R0.reuse, PT ;  /* 0x000000000900720c */ /* 0x080fe40003f26070 */
[----:B------:R-:W-:Y:S02]  /*0230*/  ISETP.GE.OR P0, PT, R5, R0, P0 ;  /* 0x000000000500720c */ /* 0x000fe40000706670 */
[----:B------:R-:W-:-:S09]  /*0240*/  MOV R27, RZ ;  /* 0x000000ff001b7202 */ /* 0x000fd20000000f00 */
[----:B------:R-:W0:Y:S08]  /*0250*/  @!P1 LDC.64 R10, c[0x0][0x380] ;  /* 0x0000e000ff0a9b82 */ /* 0x000e300000000a00 */
[----:B------:R-:W1:Y:S01]  /*0260*/  @!P0 LDC.64 R8, c[0x0][0x388] ;  /* 0x0000e200ff088b82 */ /* 0x000e620000000a00 */
[----:B0-----:R-:W-:-:S05]  /*0270*/  @!P1 IMAD.WIDE.U32 R10, R4, 0x4, R10 ;  /* 0x00000004040a9825 */ /* 0x001fca00078e000a */
[----:B------:R-:W2:Y:S01]  /*0280*/  @!P1 LDG.E R22, desc[UR8][R10.64] ;  /* 0x000000080a169981 */ /* 0x000ea2000c1e1900 */
[----:B-1----:R-:W-:-:S05]  /*0290*/  @!P0 IMAD.WIDE.U32 R8, R17, 0x4, R8 ;  /* 0x0000000411088825 */ /* 0x002fca00078e0008 */
[----:B------:R-:W3:Y:S01]  /*02a0*/  @!P0 LDG.E R27, desc[UR8][R8.64] ;  /* 0x00000008081b8981 */ /* 0x000ee2000c1e1900 */
[----:B------:R-:W-:-:S05]  /*02b0*/  VIADD R19, R19, 0x1 ;  /* 0x0000000113137836 */ /* 0x000fca0000000000 */
[----:B------:R-:W-:Y:S02]  /*02c0*/  ISETP.NE.AND P0, PT, R19, RZ, PT ;  /* 0x000000ff1300720c */ /* 0x000fe40003f05270 */
[----:B------:R-:W-:Y:S02]  /*02d0*/  IADD3 R3, PT, PT, R3, 0x10, RZ ;  /* 0x0000001003037810 */ /* 0x000fe40007ffe0ff */
[----:B------:R-:W-:Y:S02]  /*02e0*/  IADD3 R7, PT, PT, R7, 0x10, RZ ;  /* 0x0000001007077810 */ /* 0x000fe40007ffe0ff */
[----:B------:R-:W-:Y:S02]  /*02f0*/  IADD3 R4, PT, PT, R4, 0x10, RZ ;  /* 0x0000001004047810 */ /* 0x000fe40007ffe0ff */
[----:B------:R-:W-:Y:S01]  /*0300*/  LEA R17, R0, R17, 0x4 ;  /* 0x0000001100117211 */ /* 0x000fe200078e20ff */
[----:B--2---:R-:W-:Y:S04]  /*0310*/  STS [R21], R22 ;  /* 0x0000001615007388 */ /* 0x004fe80000000800 */
[----:B---3--:R-:W-:Y:S01]  /*0320*/  STS [R16], R27 ;  /* 0x0000001b10007388 */ /* 0x008fe20000000800 */
[----:B------:R-:W-:Y:S06]  /*0330*/  BAR.SYNC.DEFER_BLOCKING 0x0 ;  /* 0x0000000000007b1d */ /* 0x000fec0000010000 */
[----:B------:R-:W-:Y:S04]  /*0340*/  LDS R26, [R20] ;  /* 0x00000000141a7984 */ /* 0x000fe80000000800 */
[----:B------:R-:W0:Y:S04]  /*0350*/  LDS.128 R12, [R18] ;  /* 0x00000000120c7984 */ /* 0x000e280000000c00 */
[----:B------:R-:W1:Y:S04]  /*0360*/  LDS R29, [R20+0x40] ;  /* 0x00004000141d7984 */ /* 0x000e680000000800 */
[----:B------:R-:W2:Y:S04]  /*0370*/  LDS R25, [R20+0x80] ;  /* 0x0000800014197984 */ /* 0x000ea80000000800 */
[----:B------:R-:W3:Y:S04]  /*0380*/  LDS R24, [R20+0xc0] ;  /* 0x0000c00014187984 */ /* 0x000ee80000000800 */
[----:B------:R-:W-:Y:S04]  /*0390*/  LDS.128 R8, [R18+0x10] ;  /* 0x0000100012087984 */ /* 0x000fe80000000c00 */
[----:B------:R-:W-:Y:S04]  /*03a0*/  LDS R22, [R20+0x140] ;  /* 0x0001400014167984 */ /* 0x000fe80000000800 */
[----:B------:R-:W-:Y:S01]  /*03b0*/  LDS R27, [R20+0x200] ;  /* 0x00020000141b7984 */ /* 0x000fe20000000800 */
[----:B0-----:R-:W-:-:S03]  /*03c0*/  FFMA R12, R12, R26, R23 ;  /* 0x0000001a0c0c7223 */ /* 0x001fc60000000017 */
[----:B------:R-:W0:Y:S01]  /*03d0*/  LDS R23, [R20+0x100] ;  /* 0x0001000014177984 */ /* 0x000e220000000800 */
[----:B-1----:R-:W-:-:S03]  /*03e0*/  FFMA R12, R29, R13, R12 ;  /* 0x0000000d1d0c7223 */ /* 0x002fc6000000000c */
[----:B------:R-:W-:Y:S01]  /*03f0*/  LDS R26, [R20+0x1c0] ;  /* 0x0001c000141a7984 */ /* 0x000fe20000000800 */
[----:B--2---:R-:W-:-:S03]  /*0400*/  FFMA R13, R25, R14, R12 ;  /* 0x0000000e190d7223 */ /* 0x004fc6000000000c */
[----:B------:R-:W1:Y:S01]  /*0410*/  LDS R25, [R20+0x180] ;  /* 0x0001800014197984 */ /* 0x000e620000000800 */
[----:B---3--:R-:W-:-:S03]  /*0420*/  FFMA R13, R24, R15, R13 ;  /* 0x0000000f180d7223 */ /* 0x008fc6000000000d */
[----:B------:R-:W-:Y:S01]  /*0430*/  LDS R24, [R20+0x240] ;  /* 0x0002400014187984 */ /* 0x000fe20000000800 */
[----:B0-----:R-:W-:-:S03]  /*0440*/  FFMA R23, R8, R23, R13 ;  /* 0x0000001708177223 */ /* 0x001fc6000000000d */
[----:B------:R-:W0:Y:S01]  /*0450*/  LDS.128 R12, [R18+0x20] ;  /* 0x00002000120c7984 */ /* 0x000e220000000c00 */
[----:B------:R-:W-:-:S03]  /*0460*/  FFMA R22, R22, R9, R23 ;  /* 0x0000000916167223 */ /* 0x000fc60000000017 */
[----:B------:R-:W2:Y:S01]  /*0470*/  LDS R23, [R20+0x280] ;  /* 0x0002800014177984 */ /* 0x000ea20000000800 */
[----:B-1----:R-:W-:-:S03]  /*0480*/  FFMA R25, R25, R10, R22 ;  /* 0x0000000a19197223 */ /* 0x002fc60000000016 */
[----:B------:R-:W1:Y:S01]  /*0490*/  LDS R22, [R20+0x2c0] ;  /* 0x0002c00014167984 */ /* 0x000e620000000800 */
[----:B------:R-:W-:-:S03]  /*04a0*/  FFMA R11, R26, R11, R25 ;  /* 0x0000000b1a0b7223 */ /* 0x000fc60000000019 */
[----:B------:R-:W-:Y:S01]  /*04b0*/  LDS R25, [R20+0x300] ;  /* 0x0003000014197984 */ /* 0x000fe20000000800 */
[----:B0-----:R-:W-:-:S03]  /*04c0*/  FFMA R27, R12, R27, R11 ;  /* 0x0000001b0c1b7223 */ /* 0x001fc6000000000b */
[----:B------:R-:W0:Y:S01]  /*04d0*/  LDS.128 R8, [R18+0x30] ;  /* 0x0000300012087984 */ /* 0x000e220000000c00 */
[----:B------:R-:W-:-:S03]  /*04e0*/  FFMA R24, R24, R13, R27 ;  /* 0x0000000d18187223 */ /* 0x000fc6000000001b */
[----:B------:R-:W3:Y:S04]  /*04f0*/  LDS R27, [R20+0x340] ;  /* 0x00034000141b7984 */ /* 0x000ee80000000800 */
[----:B------:R-:W4:Y:S04]  /*0500*/  LDS R13, [R20+0x380] ;  /* 0x00038000140d7984 */ /* 0x000f280000000800 */
[----:B------:R-:W5:Y:S01]  /*0510*/  LDS R12, [R20+0x3c0] ;  /* 0x0003c000140c7984 */ /* 0x000f620000000800 */
[----:B--2---:R-:W-:-:S04]  /*0520*/  FFMA R23, R23, R14, R24 ;  /* 0x0000000e17177223 */ /* 0x004fc80000000018 */
[----:B-1----:R-:W-:-:S04]  /*0530*/  FFMA R15, R22, R15, R23 ;  /* 0x0000000f160f7223 */ /* 0x002fc80000000017 */
[----:B0-----:R-:W-:-:S04]  /*0540*/  FFMA R8, R8, R25, R15 ;  /* 0x0000001908087223 */ /* 0x001fc8000000000f */
[----:B---3--:R-:W-:-:S04]  /*0550*/  FFMA R8, R27, R9, R8 ;  /* 0x000000091b087223 */ /* 0x008fc80000000008 */
[----:B----4-:R-:W-:-:S04]  /*0560*/  FFMA R13, R13, R10, R8 ;  /* 0x0000000a0d0d7223 */ /* 0x010fc80000000008 */
[----:B-----5:R-:W-:Y:S01]  /*0570*/  FFMA R23, R12, R11, R13 ;  /* 0x0000000b0c177223 */ /* 0x020fe2000000000d */
[----:B------:R-:W-:Y:S06]  /*0580*/  BAR.SYNC.DEFER_BLOCKING 0x0 ;  /* 0x0000000000007b1d */ /* 0x000fec0000010000 */
[----:B------:R-:W-:Y:S05]  /*0590*/  @P0 BRA `(.L_x_1) ;  /* 0xfffffffc00100947 */ /* 0x000fea000383ffff */
.L_x_0:
[----:B------:R-:W-:-:S04]  /*05a0*/  VIMNMX R3, PT, PT, R2, R5, !PT ;  /* 0x0000000502037248 */ /* 0x000fc80007fe0100 */
[----:B------:R-:W-:-:S13]  /*05b0*/  ISETP.GE.AND P0, PT, R3, R0, PT ;  /* 0x000000000300720c */ /* 0x000fda0003f06270 */
[----:B------:R-:W-:Y:S05]  /*05c0*/  @P0 EXIT ;  /* 0x000000000000094d */ /* 0x000fea0003800000 */
[----:B------:R-:W0:Y:S01]  /*05d0*/  LDC.64 R6, c[0x0][0x390] ;  /* 0x0000e400ff067b82 */ /* 0x000e220000000a00 */
[----:B------:R-:W-:-:S04]  /*05e0*/  IMAD R3, R2, R0, R5 ;  /* 0x0000000002037224 */ /* 0x000fc800078e0205 */
[----:B0-----:R-:W-:-:S05]  /*05f0*/  IMAD.WIDE R2, R3, 0x4, R6 ;  /* 0x0000000403027825 */ /* 0x001fca00078e0206 */
[----:B------:R-:W-:Y:S01]  /*0600*/  STG.E desc[UR8][R2.64], R23 ;  /* 0x0000001702007986 */ /* 0x000fe2000c101908 */
[----:B------:R-:W-:Y:S05]  /*0610*/  EXIT ;  /* 0x000000000000794d */ /* 0x000fea0003800000 */
.L_x_2:
[----:B------:R-:W-:-:S00]  /*0620*/  BRA `(.L_x_2) ;  /* 0xfffffffc00fc7947 */ /* 0x000fc0000383ffff */
[----:B------:R-:W-:-:S00]  /*0630*/  NOP ;  /* 0x0000000000007918 */ /* 0x000fc00000000000 */
        /* <DEDUP_REMOVED lines=12> */
.L_x_8:


//--------------------- .text._Z8mikernelPfS_S_i  --------------------------
	.section	.text._Z8mikernelPfS_S_i,"ax",@progbits
	.align	128
        .global         _Z8mikernelPfS_S_i
        .type           _Z8mikernelPfS_S_i,@function
        .size           _Z8mikernelPfS_S_i,(.L_x_9 - _Z8mikernelPfS_S_i)
        .other          _Z8mikernelPfS_S_i,@"STO_CUDA_ENTRY STV_DEFAULT"
_Z8mikernelPfS_S_i:
.text._Z8mikernelPfS_S_i:
[----:B------:R-:W-:Y:S01]  /*0000*/  LDC R1, c[0x0][0x37c] ;  /* 0x0000df00ff017b82 */ /* 0x000fe20000000800 */
[----:B------:R-:W0:Y:S01]  /*0010*/  S2R R0, SR_CTAID.X ;  /* 0x0000000000007919 */ /* 0x000e220000002500 */
[----:B------:R-:W1:Y:S01]  /*0020*/  LDCU UR18, c[0x0][0x398] ;  /* 0x00007300ff1277ac */ /* 0x000e620008000800 */
[----:B------:R-:W-:Y:S01]  /*0030*/  HFMA2 R12, -RZ, RZ, 0, 0 ;  /* 0x00000000ff0c7431 */ /* 0x000fe200000001ff */
[----:B------:R-:W0:Y:S01]  /*0040*/  S2R R3, SR_TID.X ;  /* 0x0000000000037919 */ /* 0x000e220000002100 */
[----:B------:R-:W0:Y:S01]  /*0050*/  LDCU UR4, c[0x0][0x360] ;  /* 0x00006c00ff0477ac */ /* 0x000e220008000800 */
[----:B------:R-:W2:Y:S01]  /*0060*/  S2R R13, SR_CTAID.Y ;  /* 0x00000000000d7919 */ /* 0x000ea20000002600 */
[----:B------:R-:W2:Y:S01]  /*0070*/  LDCU UR5, c[0x0][0x364] ;  /* 0x00006c80ff0577ac */ /* 0x000ea20008000800 */
[----:B------:R-:W2:Y:S01]  /*0080*/  S2R R2, SR_TID.Y ;  /* 0x0000000000027919 */ /* 0x000ea20000002200 */
[----:B------:R-:W3:Y:S01]  /*0090*/  LDCU.64 UR16, c[0x0][0x358] ;  /* 0x00006b00ff1077ac */ /* 0x000ee20008000a00 */
[----:B-1----:R-:W-:Y:S01]  /*00a0*/  UISETP.GE.AND UP0, UPT, UR18, 0x1, UPT ;  /* 0x000000011200788c */ /* 0x002fe2000bf06270 */
[----:B0-----:R-:W-:-:S02]  /*00b0*/  IMAD R0, R0, UR4, R3 ;  /* 0x0000000400007c24 */ /* 0x001fc4000f8e0203 */
[----:B--2---:R-:W-:-:S06]  /*00c0*/  IMAD R13, R13, UR5, R2 ;  /* 0x000000050d0d7c24 */ /* 0x004fcc000f8e0202 */
[----:B---3--:R-:W-:Y:S05]  /*00d0*/  BRA.U !UP0, `(.L_x_3) ;  /* 0x0000000908647547 */ /* 0x008fea000b800000 */
[----:B------:R-:W-:Y:S02]  /*00e0*/  UISETP.GE.U32.AND UP1, UPT, UR18, 0x8, UPT ;  /* 0x000000081200788c */ /* 0x000fe4000bf26070 */
[----:B------:R-:W-:Y:S01]  /*00f0*/  IMAD R5, R13, UR18, RZ ;  /* 0x000000120d057c24 */ /* 0x000fe2000f8e02ff */
[----:B------:R-:W-:Y:S01]  /*0100*/  ULOP3.LUT UR19, UR18, 0x7, URZ, 0xc0, !UPT ;  /* 0x0000000712137892 */ /* 0x000fe2000f8ec0ff */
[----:B------:R-:W-:Y:S01]  /*0110*/  MOV R12, RZ ;  /* 0x000000ff000c7202 */ /* 0x000fe20000000f00 */
[----:B------:R-:W-:Y:S02]  /*0120*/  UMOV UR4, URZ ;  /* 0x000000ff00047c82 */ /* 0x000fe40008000000 */
[----:B------:R-:W-:Y:S02]  /*0130*/  UISETP.NE.AND UP0, UPT, UR19, URZ, UPT ;  /* 0x000000ff1300728c */ /* 0x000fe4000bf05270 */
[----:B------:R-:W-:Y:S09]  /*0140*/  BRA.U !UP1, `(.L_x_4) ;  /* 0x0000000509087547 */ /* 0x000ff2000b800000 */
[----:B------:R-:W0:Y:S01]  /*0150*/  LDCU.128 UR20, c[0x0][0x380] ;  /* 0x00007000ff1477ac */ /* 0x000e220008000c00 */
[----:B------:R-:W-:Y:S02]  /*0160*/  MOV R12, RZ ;  /* 0x000000ff000c7202 */ /* 0x000fe40000000f00 */
[----:B------:R-:W-:Y:S01]  /*0170*/  MOV R14, R0 ;  /* 0x00000000000e7202 */ /* 0x000fe20000000f00 */
[----:B------:R-:W-:-:S04]  /*0180*/  ULOP3.LUT UR4, UR18, 0x7ffffff8, URZ, 0xc0, !UPT ;  /* 0x7ffffff812047892 */ /* 0x000fc8000f8ec0ff */
[----:B------:R-:W-:Y:S01]  /*0190*/  UIADD3 UR5, UPT, UPT, -UR4, URZ, URZ ;  /* 0x000000ff04057290 */ /* 0x000fe2000fffe1ff */
[----:B0-----:R-:W-:Y:S01]  /*01a0*/  MOV R2, UR20 ;  /* 0x0000001400027c02 */ /* 0x001fe20008000f00 */
[----:B------:R-:W-:Y:S01]  /*01b0*/  UIMAD.WIDE.U32 UR6, UR18, 0xc, UR22 ;  /* 0x0000000c120678a5 */ /* 0x000fe2000f8e0016 */
[----:B------:R-:W-:Y:S01]  /*01c0*/  MOV R3, UR21 ;  /* 0x0000001500037c02 */ /* 0x000fe20008000f00 */
[----:B------:R-:W-:Y:S02]  /*01d0*/  UIMAD.WIDE.U32 UR8, UR18, 0x10, UR22 ;  /* 0x00000010120878a5 */ /* 0x000fe4000f8e0016 */
[----:B------:R-:W-:Y:S01]  /*01e0*/  UIMAD.WIDE.U32 UR10, UR18, 0x14, UR22 ;  /* 0x00000014120a78a5 */ /* 0x000fe2000f8e0016 */
[----:B------:R-:W-:Y:S01]  /*01f0*/  IMAD.WIDE.U32 R2, R5, 0x4, R2 ;  /* 0x0000000405027825 */ /* 0x000fe200078e0002 */
[----:B------:R-:W-:Y:S02]  /*0200*/  UIMAD.WIDE.U32 UR12, UR18, 0x18, UR22 ;  /* 0x00000018120c78a5 */ /* 0x000fe4000f8e0016 */
[----:B------:R-:W-:Y:S01]  /*0210*/  UIMAD.WIDE.U32 UR14, UR18, 0x1c, UR22 ;  /* 0x0000001c120e78a5 */ /* 0x000fe2000f8e0016 */
[----:B------:R-:W-:-:S04]  /*0220*/  IADD3 R2, P0, PT, R2, 0x10, RZ ;  /* 0x0000001002027810 */ /* 0x000fc80007f1e0ff */
[----:B------:R-:W-:-:S09]  /*0230*/  IADD3.X R3, PT, PT, RZ, R3, RZ, P0, !PT ;  /* 0x00000003ff037210 */ /* 0x000fd200007fe4ff */
.L_x_5:
[----:B------:R-:W-:Y:S01]  /*0240*/  HFMA2 R23, -RZ, RZ, 0, 2.384185791015625e-07 ;  /* 0x00000004ff177431 */ /* 0x000fe200000001ff */
[----:B------:R-:W-:Y:S01]  /*0250*/  UIMAD.WIDE.U32 UR24, UR18, 0x4, UR22 ;  /* 0x00000004121878a5 */ /* 0x000fe2000f8e0016 */
[----:B------:R-:W2:Y:S01]  /*0260*/  LDG.E R21, desc[UR16][R2.64+-0x10] ;  /* 0xfffff01002157981 */ /* 0x000ea2000c1e1900 */
[----:B------:R-:W-:Y:S01]  /*0270*/  UIMAD.WIDE.U32 UR20, UR18, 0x8, UR22 ;  /* 0x00000008121478a5 */ /* 0x000fe2000f8e0016 */
[----:B------:R-:W-:Y:S02]  /*0280*/  IMAD.MOV.U32 R11, RZ, RZ, 0x4 ;  /* 0x00000004ff0b7424 */ /* 0x000fe400078e00ff */
[----:B------:R-:W-:Y:S01]  /*0290*/  HFMA2 R7, -RZ, RZ, 0, 2.384185791015625e-07 ;  /* 0x00000004ff077431 */ /* 0x000fe200000001ff */
[----:B------:R-:W3:Y:S01]  /*02a0*/  LDG.E R19, desc[UR16][R2.64+-0xc] ;  /* 0xfffff41002137981 */ /* 0x000ee2000c1e1900 */
[----:B------:R-:W-:Y:S02]  /*02b0*/  MOV R8, UR24 ;  /* 0x0000001800087c02 */ /* 0x000fe40008000f00 */
[----:B------:R-:W-:Y:S01]  /*02c0*/  MOV R9, UR25 ;  /* 0x0000001900097c02 */ /* 0x000fe20008000f00 */
[C---:B------:R-:W-:Y:S01]  /*02d0*/  IMAD.WIDE R22, R14.reuse, R23, UR22 ;  /* 0x000000160e167e25 */ /* 0x040fe2000f8e0217 */
[----:B------:R-:W-:Y:S01]  /*02e0*/  MOV R24, UR20 ;  /* 0x0000001400187c02 */ /* 0x000fe20008000f00 */
[----:B------:R-:W4:Y:S01]  /*02f0*/  LDG.E R17, desc[UR16][R2.64+-0x8] ;  /* 0xfffff81002117981 */ /* 0x000f22000c1e1900 */
[----:B------:R-:W-:Y:S01]  /*0300*/  MOV R25, UR21 ;  /* 0x0000001500197c02 */ /* 0x000fe20008000f00 */
[----:B------:R-:W-:-:S02]  /*0310*/  IMAD.WIDE R8, R14, 0x4, R8 ;  /* 0x000000040e087825 */ /* 0x000fc400078e0208 */
[----:B------:R-:W2:Y:S02]  /*0320*/  LDG.E R22, desc[UR16][R22.64] ;  /* 0x0000001016167981 */ /* 0x000ea4000c1e1900 */
[C---:B------:R-:W-:Y:S01]  /*0330*/  IMAD.WIDE R24, R14.reuse, 0x4, R24 ;  /* 0x000000040e187825 */ /* 0x040fe200078e0218 */
[----:B------:R-:W-:Y:S01]  /*0340*/  MOV R5, 0x4 ;  /* 0x0000000400057802 */ /* 0x000fe20000000f00 */
[----:B------:R0:W3:Y:S02]  /*0350*/  LDG.E R20, desc[UR16][R8.64] ;  /* 0x0000001008147981 */ /* 0x0000e4000c1e1900 */
[C---:B------:R-:W-:Y:S02]  /*0360*/  IMAD.WIDE R10, R14.reuse, R11, UR6 ;  /* 0x000000060e0a7e25 */ /* 0x040fe4000f8e020b */
[----:B------:R-:W4:Y:S02]  /*0370*/  LDG.E R18, desc[UR16][R24.64] ;  /* 0x0000001018127981 */ /* 0x000f24000c1e1900 */
[----:B------:R-:W-:-:S04]  /*0380*/  IMAD.WIDE R4, R14, R5, UR8 ;  /* 0x000000080e047e25 */ /* 0x000fc8000f8e0205 */
[----:B------:R-:W-:Y:S01]  /*0390*/  HFMA2 R27, -RZ, RZ, 0, 2.384185791015625e-07 ;  /* 0x00000004ff1b7431 */ /* 0x000fe200000001ff */
[----:B------:R1:W5:Y:S01]  /*03a0*/  LDG.E R16, desc[UR16][R10.64] ;  /* 0x000000100a107981 */ /* 0x000362000c1e1900 */
[----:B0-----:R-:W-:-:S03]  /*03b0*/  MOV R9, 0x4 ;  /* 0x0000000400097802 */ /* 0x001fc60000000f00 */
[----:B------:R-:W5:Y:S01]  /*03c0*/  LDG.E R15, desc[UR16][R2.64+-0x4] ;  /* 0xfffffc10020f7981 */ /* 0x000f62000c1e1900 */
[----:B------:R-:W-:-:S03]  /*03d0*/  IMAD.WIDE R6, R14, R7, UR10 ;  /* 0x0000000a0e067e25 */ /* 0x000fc6000f8e0207 */
[----:B------:R0:W5:Y:S01]  /*03e0*/  LDG.E R4, desc[UR16][R4.64] ;  /* 0x0000001004047981 */ /* 0x000162000c1e1900 */
[----:B------:R-:W-:-:S03]  /*03f0*/  IMAD.WIDE R8, R14, R9, UR12 ;  /* 0x0000000c0e087e25 */ /* 0x000fc6000f8e0209 */
[----:B------:R-:W5:Y:S01]  /*0400*/  LDG.E R23, desc[UR16][R2.64] ;  /* 0x0000001002177981 */ /* 0x000f62000c1e1900 */
[----:B-1----:R-:W-:-:S03]  /*0410*/  IMAD.WIDE R10, R14, R27, UR14 ;  /* 0x0000000e0e0a7e25 */ /* 0x002fc6000f8e021b */
[----:B------:R-:W5:Y:S04]  /*0420*/  LDG.E R7, desc[UR16][R6.64] ;  /* 0x0000001006077981 */ /* 0x000f68000c1e1900 */
[----:B------:R-:W5:Y:S04]  /*0430*/  LDG.E R24, desc[UR16][R2.64+0x4] ;  /* 0x0000041002187981 */ /* 0x000f68000c1e1900 */
[----:B------:R-:W5:Y:S04]  /*0440*/  LDG.E R8, desc[UR16][R8.64] ;  /* 0x0000001008087981 */ /* 0x000f68000c1e1900 */
[----:B------:R-:W5:Y:S04]  /*0450*/  LDG.E R25, desc[UR16][R2.64+0x8] ;  /* 0x0000081002197981 */ /* 0x000f68000c1e1900 */
[----:B------:R-:W5:Y:S04]  /*0460*/  LDG.E R10, desc[UR16][R10.64] ;  /* 0x000000100a0a7981 */ /* 0x000f68000c1e1900 */
[----:B------:R1:W5:Y:S01]  /*0470*/  LDG.E R27, desc[UR16][R2.64+0xc] ;  /* 0x00000c10021b7981 */ /* 0x000362000c1e1900 */
[----:B------:R-:W-:-:S04]  /*0480*/  UIADD3 UR5, UPT, UPT, UR5, 0x8, URZ ;  /* 0x0000000805057890 */ /* 0x000fc8000fffe0ff */
[----:B------:R-:W-:Y:S01]  /*0490*/  UISETP.NE.AND UP1, UPT, UR5, URZ, UPT ;  /* 0x000000ff0500728c */ /* 0x000fe2000bf25270 */
[----:B0-----:R-:W-:Y:S02]  /*04a0*/  MOV R5, UR18 ;  /* 0x0000001200057c02 */ /* 0x001fe40008000f00 */
[----:B-1----:R-:W-:Y:S02]  /*04b0*/  IADD3 R2, P0, PT, R2, 0x20, RZ ;  /* 0x0000002002027810 */ /* 0x002fe40007f1e0ff */
[----:B------:R-:W-:Y:S02]  /*04c0*/  LEA R14, R5, R14, 0x3 ;  /* 0x0000000e050e7211 */ /* 0x000fe400078e18ff */
[----:B------:R-:W-:Y:S01]  /*04d0*/  IADD3.X R3, PT, PT, RZ, R3, RZ, P0, !PT ;  /* 0x00000003ff037210 */ /* 0x000fe200007fe4ff */
[----:B--2---:R-:W-:-:S04]  /*04e0*/  FFMA R22, R21, R22, R12 ;  /* 0x0000001615167223 */ /* 0x004fc8000000000c */
[----:B---3--:R-:W-:-:S04]  /*04f0*/  FFMA R20, R19, R20, R22 ;  /* 0x0000001413147223 */ /* 0x008fc80000000016 */
[----:B----4-:R-:W-:-:S04]  /*0500*/  FFMA R18, R17, R18, R20 ;  /* 0x0000001211127223 */ /* 0x010fc80000000014 */
[----:B-----5:R-:W-:-:S04]  /*0510*/  FFMA R16, R15, R16, R18 ;  /* 0x000000100f107223 */ /* 0x020fc80000000012 */
[----:B------:R-:W-:-:S04]  /*0520*/  FFMA R23, R23, R4, R16 ;  /* 0x0000000417177223 */ /* 0x000fc80000000010 */
[----:B------:R-:W-:-:S04]  /*0530*/  FFMA R24, R24, R7, R23 ;  /* 0x0000000718187223 */ /* 0x000fc80000000017 */
[----:B------:R-:W-:-:S04]  /*0540*/  FFMA R8, R25, R8, R24 ;  /* 0x0000000819087223 */ /* 0x000fc80000000018 */
[----:B------:R-:W-:Y:S01]  /*0550*/  FFMA R12, R27, R10, R8 ;  /* 0x0000000a1b0c7223 */ /* 0x000fe20000000008 */
[----:B------:R-:W-:Y:S06]  /*0560*/  BRA.U UP1, `(.L_x_5) ;  /* 0xfffffffd01347547 */ /* 0x000fec000b83ffff */
.L_x_4:
[----:B------:R-:W-:Y:S05]  /*0570*/  BRA.U !UP0, `(.L_x_3) ;  /* 0x00000005083c7547 */ /* 0x000fea000b800000 */
[----:B------:R-:W-:Y:S01]  /*0580*/  UISETP.GE.U32.AND UP0, UPT, UR19, 0x4, UPT ;  /* 0x000000041300788c */ /* 0x000fe2000bf06070 */
[----:B------:R-:W-:Y:S01]  /*0590*/  IMAD R2, R13, UR18, RZ ;  /* 0x000000120d027c24 */ /* 0x000fe2000f8e02ff */
[----:B------:R-:W-:-:S04]  /*05a0*/  ULOP3.LUT UR5, UR18, 0x3, URZ, 0xc0, !UPT ;  /* 0x0000000312057892 */ /* 0x000fc8000f8ec0ff */
[----:B------:R-:W-:-:S03]  /*05b0*/  UISETP.NE.AND UP1, UPT, UR5, URZ, UPT ;  /* 0x000000ff0500728c */ /* 0x000fc6000bf25270 */
[----:B------:R-:W-:Y:S08]  /*05c0*/  BRA.U !UP0, `(.L_x_6) ;  /* 0x00000001087c7547 */ /* 0x000ff0000b800000 */
[----:B------:R-:W0:Y:S01]  /*05d0*/  LDC.64 R6, c[0x0][0x388] ;  /* 0x0000e200ff067b82 */ /* 0x000e220000000a00 */
[----:B------:R-:W1:Y:S01]  /*05e0*/  LDCU.64 UR6, c[0x0][0x380] ;  /* 0x00007000ff0677ac */ /* 0x000e620008000a00 */
[----:B------:R-:W-:Y:S01]  /*05f0*/  MOV R5, UR4 ;  /* 0x0000000400057c02 */ /* 0x000fe20008000f00 */
[C---:B------:R-:W-:Y:S01]  /*0600*/  VIADD R3, R2.reuse, UR4 ;  /* 0x0000000402037c36 */ /* 0x040fe20008000000 */
[----:B------:R-:W-:Y:S02]  /*0610*/  MOV R11, UR18 ;  /* 0x00000012000b7c02 */ /* 0x000fe40008000f00 */
[----:B------:R-:W-:Y:S01]  /*0620*/  IADD3 R14, P0, PT, R2, UR4, RZ ;  /* 0x00000004020e7c10 */ /* 0x000fe2000ff1e0ff */
[----:B------:R-:W-:Y:S01]  /*0630*/  IMAD R5, R5, UR18, R0 ;  /* 0x0000001205057c24 */ /* 0x000fe2000f8e0200 */
[----:B------:R-:W2:Y:S01]  /*0640*/  LDC.64 R8, c[0x0][0x380] ;  /* 0x0000e000ff087b82 */ /* 0x000ea20000000a00 */
[----:B------:R-:W-:Y:S02]  /*0650*/  MOV R15, UR18 ;  /* 0x00000012000f7c02 */ /* 0x000fe40008000f00 */
[----:B------:R-:W-:Y:S01]  /*0660*/  MOV R17, UR18 ;  /* 0x0000001200117c02 */ /* 0x000fe20008000f00 */
[----:B0-----:R-:W-:-:S04]  /*0670*/  IMAD.WIDE R6, R5, 0x4, R6 ;  /* 0x0000000405067825 */ /* 0x001fc800078e0206 */
[----:B------:R-:W-:Y:S02]  /*0680*/  IMAD.WIDE.U32 R10, R11, 0x4, R6 ;  /* 0x000000040b0a7825 */ /* 0x000fe400078e0006 */
[----:B------:R-:W3:Y:S02]  /*0690*/  LDG.E R6, desc[UR16][R6.64] ;  /* 0x0000001006067981 */ /* 0x000ee4000c1e1900 */
[----:B--2---:R-:W-:Y:S01]  /*06a0*/  IMAD.WIDE.U32 R8, R3, 0x4, R8 ;  /* 0x0000000403087825 */ /* 0x004fe200078e0008 */
[----:B------:R-:W-:Y:S02]  /*06b0*/  IADD3.X R3, PT, PT, RZ, RZ, RZ, P0, !PT ;  /* 0x000000ffff037210 */ /* 0x000fe400007fe4ff */
[----:B-1----:R-:W-:-:S03]  /*06c0*/  LEA R4, P0, R14, UR6, 0x2 ;  /* 0x000000060e047c11 */ /* 0x002fc6000f8010ff */
[----:B------:R-:W3:Y:S01]  /*06d0*/  LDG.E R9, desc[UR16][R8.64] ;  /* 0x0000001008097981 */ /* 0x000ee2000c1e1900 */
[----:B------:R-:W-:Y:S01]  /*06e0*/  LEA.HI.X R5, R14, UR7, R3, 0x2, P0 ;  /* 0x000000070e057c11 */ /* 0x000fe200080f1403 */
[----:B------:R-:W-:Y:S02]  /*06f0*/  IMAD.WIDE.U32 R14, R15, 0x4, R10 ;  /* 0x000000040f0e7825 */ /* 0x000fe400078e000a */
[----:B------:R-:W2:Y:S04]  /*0700*/  LDG.E R3, desc[UR16][R10.64] ;  /* 0x000000100a037981 */ /* 0x000ea8000c1e1900 */
[----:B------:R-:W2:Y:S01]  /*0710*/  LDG.E R18, desc[UR16][R4.64+0x4] ;  /* 0x0000041004127981 */ /* 0x000ea2000c1e1900 */
[----:B------:R-:W-:-:S03]  /*0720*/  IMAD.WIDE.U32 R16, R17, 0x4, R14 ;  /* 0x0000000411107825 */ /* 0x000fc600078e000e */
[----:B------:R-:W4:Y:S04]  /*0730*/  LDG.E R19, desc[UR16][R14.64] ;  /* 0x000000100e137981 */ /* 0x000f28000c1e1900 */
[----:B------:R-:W4:Y:S04]  /*0740*/  LDG.E R20, desc[UR16][R4.64+0x8] ;  /* 0x0000081004147981 */ /* 0x000f28000c1e1900 */
[----:B------:R-:W5:Y:S04]  /*0750*/  LDG.E R22, desc[UR16][R4.64+0xc] ;  /* 0x00000c1004167981 */ /* 0x000f68000c1e1900 */
[----:B------:R-:W5:Y:S01]  /*0760*/  LDG.E R16, desc[UR16][R16.64] ;  /* 0x0000001010107981 */ /* 0x000f62000c1e1900 */
[----:B------:R-:W-:Y:S01]  /*0770*/  UIADD3 UR4, UPT, UPT, UR4, 0x4, URZ ;  /* 0x0000000404047890 */ /* 0x000fe2000fffe0ff */
[----:B---3--:R-:W-:-:S04]  /*0780*/  FFMA R9, R9, R6, R12 ;  /* 0x0000000609097223 */ /* 0x008fc8000000000c */
[----:B--2---:R-:W-:-:S04]  /*0790*/  FFMA R3, R18, R3, R9 ;  /* 0x0000000312037223 */ /* 0x004fc80000000009 */
[----:B----4-:R-:W-:-:S04]  /*07a0*/  FFMA R3, R20, R19, R3 ;  /* 0x0000001314037223 */ /* 0x010fc80000000003 */
[----:B-----5:R-:W-:-:S07]  /*07b0*/  FFMA R12, R22, R16, R3 ;  /* 0x00000010160c7223 */ /* 0x020fce0000000003 */
.L_x_6:
[----:B------:R-:W-:Y:S05]  /*07c0*/  BRA.U !UP1, `(.L_x_3) ;  /* 0x0000000109a87547 */ /* 0x000fea000b800000 */
[----:B------:R-:W-:Y:S01]  /*07d0*/  UISETP.NE.AND UP0, UPT, UR5, 0x1, UPT ;  /* 0x000000010500788c */ /* 0x000fe2000bf05270 */
[----:B------:R-:W-:Y:S01]  /*07e0*/  MOV R9, UR4 ;  /* 0x0000000400097c02 */ /* 0x000fe20008000f00 */
[----:B------:R-:W-:Y:S02]  /*07f0*/  ULOP3.LUT UR5, UR18, 0x1, URZ, 0xc0, !UPT ;  /* 0x0000000112057892 */ /* 0x000fe4000f8ec0ff */
[----:B------:R-:W-:Y:S02]  /*0800*/  MOV R17, UR18 ;  /* 0x0000001200117c02 */ /* 0x000fe40008000f00 */
[----:B------:R-:W-:Y:S01]  /*0810*/  UISETP.NE.U32.AND UP1, UPT, UR5, 0x1, UPT ;  /* 0x000000010500788c */ /* 0x000fe2000bf25070 */
[----:B------:R-:W-:-:S04]  /*0820*/  PLOP3.LUT P1, PT, PT, PT, UP0, 0x80, 0x8 ;  /* 0x000000000008781c */ /* 0x000fc80003f2f008 */
[----:B------:R-:W0:Y:S01]  /*0830*/  @UP0 LDCU.128 UR8, c[0x0][0x380] ;  /* 0x00007000ff0807ac */ /* 0x000e220008000c00 */
[----:B------:R-:W-:Y:S01]  /*0840*/  PLOP3.LUT P0, PT, PT, PT, UP1, 0x80, 0x8 ;  /* 0x000000000008781c */ /* 0x000fe20003f0f018 */
[----:B------:R-:W1:Y:S04]  /*0850*/  @UP0 LDCU.64 UR6, c[0x0][0x380] ;  /* 0x00007000ff0607ac */ /* 0x000e680008000a00 */
[----:B------:R-:W2:Y:S03]  /*0860*/  @!UP1 LDCU.128 UR12, c[0x0][0x380] ;  /* 0x00007000ff0c97ac */ /* 0x000ea60008000c00 */
[C---:B------:R-:W-:Y:S02]  /*0870*/  @P1 IADD3 R3, PT, PT, R2.reuse, UR4, RZ ;  /* 0x0000000402031c10 */ /* 0x040fe4000fffe0ff */
[----:B------:R-:W-:Y:S01]  /*0880*/  @P1 IADD3 R5, P2, PT, R2, UR4, RZ ;  /* 0x0000000402051c10 */ /* 0x000fe2000ff5e0ff */
[----:B------:R-:W-:-:S03]  /*0890*/  @UP0 UIADD3 UR4, UPT, UPT, UR4, 0x2, URZ ;  /* 0x0000000204040890 */ /* 0x000fc6000fffe0ff */
[----:B------:R-:W-:Y:S02]  /*08a0*/  @P1 IADD3.X R8, PT, PT, RZ, RZ, RZ, P2, !PT ;  /* 0x000000ffff081210 */ /* 0x000fe400017fe4ff */
[----:B0-----:R-:W-:Y:S01]  /*08b0*/  MOV R14, UR8 ;  /* 0x00000008000e7c02 */ /* 0x001fe20008000f00 */
[----:B------:R-:W-:Y:S01]  /*08c0*/  IMAD.U32 R6, RZ, RZ, UR10 ;  /* 0x0000000aff067e24 */ /* 0x000fe2000f8e00ff */
[----:B------:R-:W-:Y:S02]  /*08d0*/  MOV R15, UR9 ;  /* 0x00000009000f7c02 */ /* 0x000fe40008000f00 */
[----:B------:R-:W-:Y:S02]  /*08e0*/  MOV R7, UR11 ;  /* 0x0000000b00077c02 */ /* 0x000fe40008000f00 */
[----:B-1----:R-:W-:Y:S01]  /*08f0*/  @P1 LEA R4, P2, R5, UR6, 0x2 ;  /* 0x0000000605041c11 */ /* 0x002fe2000f8410ff */
[----:B------:R-:W-:-:S04]  /*0900*/  @P1 IMAD.WIDE.U32 R14, R3, 0x4, R14 ;  /* 0x00000004030e1825 */ /* 0x000fc800078e000e */
[----:B------:R-:W-:Y:S01]  /*0910*/  @P1 IMAD R3, R9, UR18, R0 ;  /* 0x0000001209031c24 */ /* 0x000fe2000f8e0200 */
[----:B------:R-:W-:-:S03]  /*0920*/  MOV R21, UR4 ;  /* 0x0000000400157c02 */ /* 0x000fc60008000f00 */
[----:B------:R-:W-:Y:S01]  /*0930*/  @P1 IMAD.WIDE R6, R3, 0x4, R6 ;  /* 0x0000000403061825 */ /* 0x000fe200078e0206 */
[----:B------:R-:W-:Y:S01]  /*0940*/  @P1 LEA.HI.X R5, R5, UR7, R8, 0x2, P2 ;  /* 0x0000000705051c11 */ /* 0x000fe200090f1408 */
[----:B------:R-:W3:Y:S01]  /*0950*/  @P1 LDG.E R3, desc[UR16][R14.64] ;  /* 0x000000100e031981 */ /* 0x000ee2000c1e1900 */
[----:B--2---:R-:W-:Y:S01]  /*0960*/  MOV R8, UR12 ;  /* 0x0000000c00087c02 */ /* 0x004fe20008000f00 */
[----:B------:R-:W-:Y:S01]  /*0970*/  @!P0 IMAD R21, R21, UR18, R0 ;  /* 0x0000001215158c24 */ /* 0x000fe2000f8e0200 */
[----:B------:R-:W-:Y:S01]  /*0980*/  MOV R9, UR13 ;  /* 0x0000000d00097c02 */ /* 0x000fe20008000f00 */
[----:B------:R-:W-:Y:S01]  /*0990*/  @P1 IMAD.WIDE.U32 R16, R17, 0x4, R6 ;  /* 0x0000000411101825 */ /* 0x000fe200078e0006 */
[----:B------:R-:W-:Y:S01]  /*09a0*/  @!P0 IADD3 R19, PT, PT, R2, UR4, RZ ;  /* 0x0000000402138c10 */ /* 0x000fe2000fffe0ff */
[----:B------:R-:W3:Y:S01]  /*09b0*/  @P1 LDG.E R6, desc[UR16][R6.64] ;  /* 0x0000001006061981 */ /* 0x000ee2000c1e1900 */
[----:B------:R-:W-:Y:S02]  /*09c0*/  MOV R10, UR14 ;  /* 0x0000000e000a7c02 */ /* 0x000fe40008000f00 */
[----:B------:R-:W-:Y:S01]  /*09d0*/  MOV R11, UR15 ;  /* 0x0000000f000b7c02 */ /* 0x000fe20008000f00 */
[----:B------:R-:W-:Y:S01]  /*09e0*/  @!P0 IMAD.WIDE.U32 R8, R19, 0x4, R8 ;  /* 0x0000000413088825 */ /* 0x000fe200078e0008 */
[----:B------:R-:W2:Y:S03]  /*09f0*/  @P1 LDG.E R16, desc[UR16][R16.64] ;  /* 0x0000001010101981 */ /* 0x000ea6000c1e1900 */
[----:B------:R-:W-:Y:S01]  /*0a00*/  @!P0 IMAD.WIDE R10, R21, 0x4, R10 ;  /* 0x00000004150a8825 */ /* 0x000fe200078e020a */
[----:B------:R-:W2:Y:S04]  /*0a10*/  @P1 LDG.E R4, desc[UR16][R4.64+0x4] ;  /* 0x0000041004041981 */ /* 0x000ea8000c1e1900 */
[----:B------:R-:W4:Y:S04]  /*0a20*/  @!P0 LDG.E R9, desc[UR16][R8.64] ;  /* 0x0000001008098981 */ /* 0x000f28000c1e1900 */
[----:B------:R-:W4:Y:S01]  /*0a30*/  @!P0 LDG.E R10, desc[UR16][R10.64] ;  /* 0x000000100a0a8981 */ /* 0x000f22000c1e1900 */
[----:B---3--:R-:W-:-:S04]  /*0a40*/  @P1 FFMA R3, R3, R6, R12 ;  /* 0x0000000603031223 */ /* 0x008fc8000000000c */
[----:B--2---:R-:W-:-:S04]  /*0a50*/  @P1 FFMA R12, R4, R16, R3 ;  /* 0x00000010040c1223 */ /* 0x004fc80000000003 */
[----:B----4-:R-:W-:-:S07]  /*0a60*/  @!P0 FFMA R12, R9, R10, R12 ;  /* 0x0000000a090c8223 */ /* 0x010fce000000000c */
.L_x_3:
[----:B------:R-:W0:Y:S01]  /*0a70*/  LDC.64 R2, c[0x0][0x390] ;  /* 0x0000e400ff027b82 */ /* 0x000e220000000a00 */
[----:B------:R-:W-:-:S04]  /*0a80*/  IMAD R13, R13, UR18, R0 ;  /* 0x000000120d0d7c24 */ /* 0x000fc8000f8e0200 */
[----:B0-----:R-:W-:-:S05]  /*0a90*/  IMAD.WIDE R2, R13, 0x4, R2 ;  /* 0x000000040d027825 */ /* 0x001fca00078e0202 */
[----:B------:R-:W-:Y:S01]  /*0aa0*/  STG.E desc[UR16][R2.64], R12 ;  /* 0x0000000c02007986 */ /* 0x000fe2000c101910 */
[----:B------:R-:W-:Y:S05]  /*0ab0*/  EXIT ;  /* 0x000000000000794d */ /* 0x000fea0003800000 */
.L_x_7:
        /* <DEDUP_REMOVED lines=12> */
.L_x_9:


//--------------------- .nv.shared._Z15matrixMulSharedPfS_S_i --------------------------
	.section	.nv.shared._Z15matrixMulSharedPfS_S_i,"aw",@nobits
	.sectionflags	@""
	.align	4
.nv.shared._Z15matrixMulSharedPfS_S_i:
	.zero		3072


//--------------------- .nv.shared.reserved.0     --------------------------
	.section	.nv.shared.reserved.0,"aw",@nobits
	.weak		__nv_reservedSMEM_offset_0_alias
	.size		__nv_reservedSMEM_offset_0_alias, 0, 64
	.other		__nv_reservedSMEM_offset_0_alias,@"STO_CUDA_RESERVED_SHARED STV_DEFAULT"
__nv_reservedSMEM_offset_0_alias:
	.zero		0
	.zero		64


//--------------------- .nv.constant0._Z15matrixMulSharedPfS_S_i --------------------------
	.section	.nv.constant0._Z15matrixMulSharedPfS_S_i,"a",@progbits
	.sectionflags	@""
	.align	4
.nv.constant0._Z15matrixMulSharedPfS_S_i:
	.zero		924


//--------------------- .nv.constant0._Z8mikernelPfS_S_i --------------------------
	.section	.nv.constant0._Z8mikernelPfS_S_i,"a",@progbits
	.sectionflags	@""
	.align	4
.nv.constant0._Z8mikernelPfS_S_i:
	.zero		924


//--------------------- SYMBOLS --------------------------

	.type		.nv.reservedSmem.offset0,@object
	.size		.nv.reservedSmem.offset0,0x4
	.type		.nv.reservedSmem.cap,@object
	.size		.nv.reservedSmem.cap,0x4
